//
// Generated by NVIDIA NVVM Compiler
//
// Compiler Build ID: CL-36424714
// Cuda compilation tools, release 13.0, V13.0.88
// Based on NVVM 20.0.0
//

.version 9.0
.target sm_100
.address_size 64

	// .globl	_ZN3cub18CUB_300001_SM_10006detail11EmptyKernelIvEEvv
.global .align 1 .b8 _ZN41_INTERNAL_eafbda68_4_k_cu_5ce0c493_1691144cuda3std3__45__cpo5beginE[1];
.global .align 1 .b8 _ZN41_INTERNAL_eafbda68_4_k_cu_5ce0c493_1691144cuda3std3__45__cpo3endE[1];
.global .align 1 .b8 _ZN41_INTERNAL_eafbda68_4_k_cu_5ce0c493_1691144cuda3std3__45__cpo6cbeginE[1];
.global .align 1 .b8 _ZN41_INTERNAL_eafbda68_4_k_cu_5ce0c493_1691144cuda3std3__45__cpo4cendE[1];
.global .align 1 .b8 _ZN41_INTERNAL_eafbda68_4_k_cu_5ce0c493_1691144cuda3std3__45__cpo6rbeginE[1];
.global .align 1 .b8 _ZN41_INTERNAL_eafbda68_4_k_cu_5ce0c493_1691144cuda3std3__45__cpo4rendE[1];
.global .align 1 .b8 _ZN41_INTERNAL_eafbda68_4_k_cu_5ce0c493_1691144cuda3std3__45__cpo7crbeginE[1];
.global .align 1 .b8 _ZN41_INTERNAL_eafbda68_4_k_cu_5ce0c493_1691144cuda3std3__45__cpo5crendE[1];
.global .align 1 .b8 _ZN41_INTERNAL_eafbda68_4_k_cu_5ce0c493_1691144cuda3std3__443_GLOBAL__N__eafbda68_4_k_cu_5ce0c493_1691146ignoreE[1];
.global .align 1 .b8 _ZN41_INTERNAL_eafbda68_4_k_cu_5ce0c493_1691144cuda3std3__419piecewise_constructE[1];
.global .align 1 .b8 _ZN41_INTERNAL_eafbda68_4_k_cu_5ce0c493_1691144cuda3std3__48in_placeE[1];
.global .align 1 .b8 _ZN41_INTERNAL_eafbda68_4_k_cu_5ce0c493_1691144cuda3std3__420unreachable_sentinelE[1];
.global .align 1 .b8 _ZN41_INTERNAL_eafbda68_4_k_cu_5ce0c493_1691144cuda3std3__47nulloptE[1];
.global .align 1 .b8 _ZN41_INTERNAL_eafbda68_4_k_cu_5ce0c493_1691144cuda3std3__48unexpectE[1];
.global .align 1 .b8 _ZN41_INTERNAL_eafbda68_4_k_cu_5ce0c493_1691144cuda3std6ranges3__45__cpo4swapE[1];
.global .align 1 .b8 _ZN41_INTERNAL_eafbda68_4_k_cu_5ce0c493_1691144cuda3std6ranges3__45__cpo9iter_moveE[1];
.global .align 1 .b8 _ZN41_INTERNAL_eafbda68_4_k_cu_5ce0c493_1691144cuda3std6ranges3__45__cpo5beginE[1];
.global .align 1 .b8 _ZN41_INTERNAL_eafbda68_4_k_cu_5ce0c493_1691144cuda3std6ranges3__45__cpo3endE[1];
.global .align 1 .b8 _ZN41_INTERNAL_eafbda68_4_k_cu_5ce0c493_1691144cuda3std6ranges3__45__cpo6cbeginE[1];
.global .align 1 .b8 _ZN41_INTERNAL_eafbda68_4_k_cu_5ce0c493_1691144cuda3std6ranges3__45__cpo4cendE[1];
.global .align 1 .b8 _ZN41_INTERNAL_eafbda68_4_k_cu_5ce0c493_1691144cuda3std6ranges3__45__cpo7advanceE[1];
.global .align 1 .b8 _ZN41_INTERNAL_eafbda68_4_k_cu_5ce0c493_1691144cuda3std6ranges3__45__cpo9iter_swapE[1];
.global .align 1 .b8 _ZN41_INTERNAL_eafbda68_4_k_cu_5ce0c493_1691144cuda3std6ranges3__45__cpo4nextE[1];
.global .align 1 .b8 _ZN41_INTERNAL_eafbda68_4_k_cu_5ce0c493_1691144cuda3std6ranges3__45__cpo4prevE[1];
.global .align 1 .b8 _ZN41_INTERNAL_eafbda68_4_k_cu_5ce0c493_1691144cuda3std6ranges3__45__cpo4dataE[1];
.global .align 1 .b8 _ZN41_INTERNAL_eafbda68_4_k_cu_5ce0c493_1691144cuda3std6ranges3__45__cpo5cdataE[1];
.global .align 1 .b8 _ZN41_INTERNAL_eafbda68_4_k_cu_5ce0c493_1691144cuda3std6ranges3__45__cpo4sizeE[1];
.global .align 1 .b8 _ZN41_INTERNAL_eafbda68_4_k_cu_5ce0c493_1691144cuda3std6ranges3__45__cpo5ssizeE[1];
.global .align 1 .b8 _ZN41_INTERNAL_eafbda68_4_k_cu_5ce0c493_1691144cuda3std6ranges3__45__cpo8distanceE[1];
.global .align 1 .b8 _ZN41_INTERNAL_eafbda68_4_k_cu_5ce0c493_1691146thrust24THRUST_300001_SM_1000_NS6system6detail10sequential3seqE[1];
.global .align 1 .b8 _ZN41_INTERNAL_eafbda68_4_k_cu_5ce0c493_1691146thrust24THRUST_300001_SM_1000_NS12placeholders2_1E[1];
.global .align 1 .b8 _ZN41_INTERNAL_eafbda68_4_k_cu_5ce0c493_1691146thrust24THRUST_300001_SM_1000_NS12placeholders2_2E[1];
.global .align 1 .b8 _ZN41_INTERNAL_eafbda68_4_k_cu_5ce0c493_1691146thrust24THRUST_300001_SM_1000_NS12placeholders2_3E[1];
.global .align 1 .b8 _ZN41_INTERNAL_eafbda68_4_k_cu_5ce0c493_1691146thrust24THRUST_300001_SM_1000_NS12placeholders2_4E[1];
.global .align 1 .b8 _ZN41_INTERNAL_eafbda68_4_k_cu_5ce0c493_1691146thrust24THRUST_300001_SM_1000_NS12placeholders2_5E[1];
.global .align 1 .b8 _ZN41_INTERNAL_eafbda68_4_k_cu_5ce0c493_1691146thrust24THRUST_300001_SM_1000_NS12placeholders2_6E[1];
.global .align 1 .b8 _ZN41_INTERNAL_eafbda68_4_k_cu_5ce0c493_1691146thrust24THRUST_300001_SM_1000_NS12placeholders2_7E[1];
.global .align 1 .b8 _ZN41_INTERNAL_eafbda68_4_k_cu_5ce0c493_1691146thrust24THRUST_300001_SM_1000_NS12placeholders2_8E[1];
.global .align 1 .b8 _ZN41_INTERNAL_eafbda68_4_k_cu_5ce0c493_1691146thrust24THRUST_300001_SM_1000_NS12placeholders2_9E[1];
.global .align 1 .b8 _ZN41_INTERNAL_eafbda68_4_k_cu_5ce0c493_1691146thrust24THRUST_300001_SM_1000_NS12placeholders3_10E[1];

.visible .entry _ZN3cub18CUB_300001_SM_10006detail11EmptyKernelIvEEvv()
{


	ret;

}


// ===== COMPILED SASS (sm_100) =====

	.target	sm_100

	.elftype	@"ET_EXEC"


//--------------------- .note.nv.tkinfo           --------------------------
	.section	.note.nv.tkinfo,"",@"SHT_NOTE"
	.sectionflags	@"SHF_NOTE_NV_TKINFO"
	.tkinfo
        /*0018*/ 	.word	0x00000002
        /*0030*/ 	.string	""
        /*0030*/ 	.string	"ptxas"
        /*0030*/ 	.string	"Cuda compilation tools, release 13.0, V13.0.88"
        /*0030*/ 	.string	"Build cuda_13.0.r13.0/compiler.36424714_0"
        /*0030*/ 	.string	"-arch sm_100 -m 64 "



//--------------------- .note.nv.cuinfo           --------------------------
	.section	.note.nv.cuinfo,"",@"SHT_NOTE"
	.sectionflags	@"SHF_NOTE_NV_CUINFO"
        /*0018*/ 	.short	0x0002
        /*001a*/ 	.short	0x0064
        /*001c*/ 	.short	0x0082
	.zero		2


//--------------------- .nv.info                  --------------------------
	.section	.nv.info,"",@"SHT_CUDA_INFO"
	.align	4


	//----- nvinfo : EIATTR_REGCOUNT
	.align		4
        /*0000*/ 	.byte	0x04, 0x2f
        /*0002*/ 	.short	(.L_41 - .L_40)
	.align		4
.L_40:
        /*0004*/ 	.word	index@(_ZN3cub18CUB_300001_SM_10006detail11EmptyKernelIvEEvv)
        /*0008*/ 	.word	0x00000004


	//----- nvinfo : EIATTR_FRAME_SIZE
	.align		4
.L_41:
        /*000c*/ 	.byte	0x04, 0x11
        /*000e*/ 	.short	(.L_43 - .L_42)
	.align		4
.L_42:
        /*0010*/ 	.word	index@(_ZN3cub18CUB_300001_SM_10006detail11EmptyKernelIvEEvv)
        /*0014*/ 	.word	0x00000000


	//----- nvinfo : EIATTR_MIN_STACK_SIZE
	.align		4
.L_43:
        /*0018*/ 	.byte	0x04, 0x12
        /*001a*/ 	.short	(.L_45 - .L_44)
	.align		4
.L_44:
        /*001c*/ 	.word	index@(_ZN3cub18CUB_300001_SM_10006detail11EmptyKernelIvEEvv)
        /*0020*/ 	.word	0x00000000
.L_45:


//--------------------- .nv.compat                --------------------------
	.section	.nv.compat,"",@"SHT_CUDA_COMPAT_INFO"
	.align	4
        /*0000*/ 	.byte	0x02, 0x09, 0x00, 0x00, 0x02, 0x02, 0x01, 0x00, 0x02, 0x05, 0x05, 0x00, 0x03, 0x07, 0x01, 0x01
        /*0010*/ 	.byte	0x02, 0x03, 0x00, 0x00, 0x02, 0x06, 0x01, 0x00, 0x04, 0x0b, 0x08, 0x00, 0x09, 0x00, 0x00, 0x00
        /*0020*/ 	.byte	0x00, 0x00, 0x00, 0x00


//--------------------- .nv.info._ZN3cub18CUB_300001_SM_10006detail11EmptyKernelIvEEvv --------------------------
	.section	.nv.info._ZN3cub18CUB_300001_SM_10006detail11EmptyKernelIvEEvv,"",@"SHT_CUDA_INFO"
	.sectionflags	@""
	.align	4


	//----- nvinfo : EIATTR_CUDA_API_VERSION
	.align		4
        /*0000*/ 	.byte	0x04, 0x37
        /*0002*/ 	.short	(.L_47 - .L_46)
.L_46:
        /*0004*/ 	.word	0x00000082


	//----- nvinfo : EIATTR_SPARSE_MMA_MASK
	.align		4
.L_47:
        /*0008*/ 	.byte	0x03, 0x50
        /*000a*/ 	.short	0x0000


	//----- nvinfo : EIATTR_MAXREG_COUNT
	.align		4
        /*000c*/ 	.byte	0x03, 0x1b
        /*000e*/ 	.short	0x00ff


	//----- nvinfo : EIATTR_MERCURY_ISA_VERSION
	.align		4
        /*0010*/ 	.byte	0x03, 0x5f
        /*0012*/ 	.short	0x0101


	//----- nvinfo : EIATTR_VRC_CTA_INIT_COUNT
	.align		4
        /*0014*/ 	.byte	0x02, 0x4a
	.zero		1
	.zero		1


	//----- nvinfo : EIATTR_EXIT_INSTR_OFFSETS
	.align		4
        /*0018*/ 	.byte	0x04, 0x1c
        /*001a*/ 	.short	(.L_49 - .L_48)


	//   ....[0]....
.L_48:
        /*001c*/ 	.word	0x00000010


	//----- nvinfo : EIATTR_SW_WAR
	.align		4
.L_49:
        /*0020*/ 	.byte	0x04, 0x36
        /*0022*/ 	.short	(.L_51 - .L_50)
.L_50:
        /*0024*/ 	.word	0x00000008
.L_51:


//--------------------- .nv.callgraph             --------------------------
	.section	.nv.callgraph,"",@"SHT_CUDA_CALLGRAPH"
	.align	4
	.sectionentsize	8
	.align		4
        /*0000*/ 	.word	0x00000000
	.align		4
        /*0004*/ 	.word	0xffffffff
	.align		4
        /*0008*/ 	.word	0x00000000
	.align		4
        /*000c*/ 	.word	0xfffffffe
	.align		4
        /*0010*/ 	.word	0x00000000
	.align		4
        /*0014*/ 	.word	0xfffffffd
	.align		4
        /*0018*/ 	.word	0x00000000
	.align		4
        /*001c*/ 	.word	0xfffffffc


//--------------------- .nv.constant4             --------------------------
	.section	.nv.constant4,"a",@progbits
	.align	8
	.align		8
.nv.constant4:
        /*0000*/ 	.dword	_ZN41_INTERNAL_eafbda68_4_k_cu_5ce0c493_1693134cuda3std3__45__cpo5beginE
	.align		8
        /*0008*/ 	.dword	_ZN41_INTERNAL_eafbda68_4_k_cu_5ce0c493_1693134cuda3std3__45__cpo3endE
	.align		8
        /*0010*/ 	.dword	_ZN41_INTERNAL_eafbda68_4_k_cu_5ce0c493_1693134cuda3std3__45__cpo6cbeginE
	.align		8
        /*0018*/ 	.dword	_ZN41_INTERNAL_eafbda68_4_k_cu_5ce0c493_1693134cuda3std3__45__cpo4cendE
	.align		8
        /*0020*/ 	.dword	_ZN41_INTERNAL_eafbda68_4_k_cu_5ce0c493_1693134cuda3std3__45__cpo6rbeginE
	.align		8
        /*0028*/ 	.dword	_ZN41_INTERNAL_eafbda68_4_k_cu_5ce0c493_1693134cuda3std3__45__cpo4rendE
	.align		8
        /*0030*/ 	.dword	_ZN41_INTERNAL_eafbda68_4_k_cu_5ce0c493_1693134cuda3std3__45__cpo7crbeginE
	.align		8
        /*0038*/ 	.dword	_ZN41_INTERNAL_eafbda68_4_k_cu_5ce0c493_1693134cuda3std3__45__cpo5crendE
	.align		8
        /*0040*/ 	.dword	_ZN41_INTERNAL_eafbda68_4_k_cu_5ce0c493_1693134cuda3std3__443_GLOBAL__N__eafbda68_4_k_cu_5ce0c493_1693136ignoreE
	.align		8
        /*0048*/ 	.dword	_ZN41_INTERNAL_eafbda68_4_k_cu_5ce0c493_1693134cuda3std3__419piecewise_constructE
	.align		8
        /*0050*/ 	.dword	_ZN41_INTERNAL_eafbda68_4_k_cu_5ce0c493_1693134cuda3std3__48in_placeE
	.align		8
        /*0058*/ 	.dword	_ZN41_INTERNAL_eafbda68_4_k_cu_5ce0c493_1693134cuda3std3__420unreachable_sentinelE
	.align		8
        /*0060*/ 	.dword	_ZN41_INTERNAL_eafbda68_4_k_cu_5ce0c493_1693134cuda3std3__47nulloptE
	.align		8
        /*0068*/ 	.dword	_ZN41_INTERNAL_eafbda68_4_k_cu_5ce0c493_1693134cuda3std3__48unexpectE
	.align		8
        /*0070*/ 	.dword	_ZN41_INTERNAL_eafbda68_4_k_cu_5ce0c493_1693134cuda3std6ranges3__45__cpo4swapE
	.align		8
        /*0078*/ 	.dword	_ZN41_INTERNAL_eafbda68_4_k_cu_5ce0c493_1693134cuda3std6ranges3__45__cpo9iter_moveE
	.align		8
        /*0080*/ 	.dword	_ZN41_INTERNAL_eafbda68_4_k_cu_5ce0c493_1693134cuda3std6ranges3__45__cpo5beginE
	.align		8
        /*0088*/ 	.dword	_ZN41_INTERNAL_eafbda68_4_k_cu_5ce0c493_1693134cuda3std6ranges3__45__cpo3endE
	.align		8
        /*0090*/ 	.dword	_ZN41_INTERNAL_eafbda68_4_k_cu_5ce0c493_1693134cuda3std6ranges3__45__cpo6cbeginE
	.align		8
        /*0098*/ 	.dword	_ZN41_INTERNAL_eafbda68_4_k_cu_5ce0c493_1693134cuda3std6ranges3__45__cpo4cendE
	.align		8
        /*00a0*/ 	.dword	_ZN41_INTERNAL_eafbda68_4_k_cu_5ce0c493_1693134cuda3std6ranges3__45__cpo7advanceE
	.align		8
        /*00a8*/ 	.dword	_ZN41_INTERNAL_eafbda68_4_k_cu_5ce0c493_1693134cuda3std6ranges3__45__cpo9iter_swapE
	.align		8
        /*00b0*/ 	.dword	_ZN41_INTERNAL_eafbda68_4_k_cu_5ce0c493_1693134cuda3std6ranges3__45__cpo4nextE
	.align		8
        /*00b8*/ 	.dword	_ZN41_INTERNAL_eafbda68_4_k_cu_5ce0c493_1693134cuda3std6ranges3__45__cpo4prevE
	.align		8
        /*00c0*/ 	.dword	_ZN41_INTERNAL_eafbda68_4_k_cu_5ce0c493_1693134cuda3std6ranges3__45__cpo4dataE
	.align		8
        /*00c8*/ 	.dword	_ZN41_INTERNAL_eafbda68_4_k_cu_5ce0c493_1693134cuda3std6ranges3__45__cpo5cdataE
	.align		8
        /*00d0*/ 	.dword	_ZN41_INTERNAL_eafbda68_4_k_cu_5ce0c493_1693134cuda3std6ranges3__45__cpo4sizeE
	.align		8
        /*00d8*/ 	.dword	_ZN41_INTERNAL_eafbda68_4_k_cu_5ce0c493_1693134cuda3std6ranges3__45__cpo5ssizeE
	.align		8
        /*00e0*/ 	.dword	_ZN41_INTERNAL_eafbda68_4_k_cu_5ce0c493_1693134cuda3std6ranges3__45__cpo8distanceE
	.align		8
        /*00e8*/ 	.dword	_ZN41_INTERNAL_eafbda68_4_k_cu_5ce0c493_1693136thrust24THRUST_300001_SM_1000_NS6system6detail10sequential3seqE
	.align		8
        /*00f0*/ 	.dword	_ZN41_INTERNAL_eafbda68_4_k_cu_5ce0c493_1693136thrust24THRUST_300001_SM_1000_NS12placeholders2_1E
	.align		8
        /*00f8*/ 	.dword	_ZN41_INTERNAL_eafbda68_4_k_cu_5ce0c493_1693136thrust24THRUST_300001_SM_1000_NS12placeholders2_2E
	.align		8
        /*0100*/ 	.dword	_ZN41_INTERNAL_eafbda68_4_k_cu_5ce0c493_1693136thrust24THRUST_300001_SM_1000_NS12placeholders2_3E
	.align		8
        /*0108*/ 	.dword	_ZN41_INTERNAL_eafbda68_4_k_cu_5ce0c493_1693136thrust24THRUST_300001_SM_1000_NS12placeholders2_4E
	.align		8
        /*0110*/ 	.dword	_ZN41_INTERNAL_eafbda68_4_k_cu_5ce0c493_1693136thrust24THRUST_300001_SM_1000_NS12placeholders2_5E
	.align		8
        /*0118*/ 	.dword	_ZN41_INTERNAL_eafbda68_4_k_cu_5ce0c493_1693136thrust24THRUST_300001_SM_1000_NS12placeholders2_6E
	.align		8
        /*0120*/ 	.dword	_ZN41_INTERNAL_eafbda68_4_k_cu_5ce0c493_1693136thrust24THRUST_300001_SM_1000_NS12placeholders2_7E
	.align		8
        /*0128*/ 	.dword	_ZN41_INTERNAL_eafbda68_4_k_cu_5ce0c493_1693136thrust24THRUST_300001_SM_1000_NS12placeholders2_8E
	.align		8
        /*0130*/ 	.dword	_ZN41_INTERNAL_eafbda68_4_k_cu_5ce0c493_1693136thrust24THRUST_300001_SM_1000_NS12placeholders2_9E
	.align		8
        /*0138*/ 	.dword	_ZN41_INTERNAL_eafbda68_4_k_cu_5ce0c493_1693136thrust24THRUST_300001_SM_1000_NS12placeholders3_10E


//--------------------- .text._ZN3cub18CUB_300001_SM_10006detail11EmptyKernelIvEEvv --------------------------
	.section	.text._ZN3cub18CUB_300001_SM_10006detail11EmptyKernelIvEEvv,"ax",@progbits
	.align	128
        .global         _ZN3cub18CUB_300001_SM_10006detail11EmptyKernelIvEEvv
        .type           _ZN3cub18CUB_300001_SM_10006detail11EmptyKernelIvEEvv,@function
        .size           _ZN3cub18CUB_300001_SM_10006detail11EmptyKernelIvEEvv,(.L_x_1 - _ZN3cub18CUB_300001_SM_10006detail11EmptyKernelIvEEvv)
        .other          _ZN3cub18CUB_300001_SM_10006detail11EmptyKernelIvEEvv,@"STO_CUDA_ENTRY STV_DEFAULT"
_ZN3cub18CUB_300001_SM_10006detail11EmptyKernelIvEEvv:
.text._ZN3cub18CUB_300001_SM_10006detail11EmptyKernelIvEEvv:
[----:B------:R-:W-:Y:S01]  /*0000*/  LDC R1, c[0x0][0x37c] ;  /* 0x0000df00ff017b82 */ /* 0x000fe20000000800 */
[----:B------:R-:W-:Y:S05]  /*0010*/  EXIT ;  /* 0x000000000000794d */ /* 0x000fea0003800000 */
.L_x_0:
[----:B------:R-:W-:-:S00]  /*0020*/  BRA `(.L_x_0) ;  /* 0xfffffffc00fc7947 */ /* 0x000fc0000383ffff */
[----:B------:R-:W-:-:S00]  /*0030*/  NOP ;  /* 0x0000000000007918 */ /* 0x000fc00000000000 */
        /* <DEDUP_REMOVED lines=12> */
.L_x_1:


//--------------------- .nv.shared.reserved.0     --------------------------
	.section	.nv.shared.reserved.0,"aw",@nobits
	.weak		__nv_reservedSMEM_offset_0_alias
	.size		__nv_reservedSMEM_offset_0_alias, 0, 64
	.other		__nv_reservedSMEM_offset_0_alias,@"STO_CUDA_RESERVED_SHARED STV_DEFAULT"
__nv_reservedSMEM_offset_0_alias:
	.zero		0
	.zero		64


//--------------------- .nv.global                --------------------------
	.section	.nv.global,"aw",@nobits
.nv.global:
	.type		_ZN41_INTERNAL_eafbda68_4_k_cu_5ce0c493_1693136thrust24THRUST_300001_SM_1000_NS12placeholders2_5E,@object
	.size		_ZN41_INTERNAL_eafbda68_4_k_cu_5ce0c493_1693136thrust24THRUST_300001_SM_1000_NS12placeholders2_5E,(_ZN41_INTERNAL_eafbda68_4_k_cu_5ce0c493_1693134cuda3std3__45__cpo6cbeginE - _ZN41_INTERNAL_eafbda68_4_k_cu_5ce0c493_1693136thrust24THRUST_300001_SM_1000_NS12placeholders2_5E)
_ZN41_INTERNAL_eafbda68_4_k_cu_5ce0c493_1693136thrust24THRUST_300001_SM_1000_NS12placeholders2_5E:
	.zero		1
	.type		_ZN41_INTERNAL_eafbda68_4_k_cu_5ce0c493_1693134cuda3std3__45__cpo6cbeginE,@object
	.size		_ZN41_INTERNAL_eafbda68_4_k_cu_5ce0c493_1693134cuda3std3__45__cpo6cbeginE,(_ZN41_INTERNAL_eafbda68_4_k_cu_5ce0c493_1693134cuda3std6ranges3__45__cpo6cbeginE - _ZN41_INTERNAL_eafbda68_4_k_cu_5ce0c493_1693134cuda3std3__45__cpo6cbeginE)
_ZN41_INTERNAL_eafbda68_4_k_cu_5ce0c493_1693134cuda3std3__45__cpo6cbeginE:
	.zero		1
	.type		_ZN41_INTERNAL_eafbda68_4_k_cu_5ce0c493_1693134cuda3std6ranges3__45__cpo6cbeginE,@object
	.size		_ZN41_INTERNAL_eafbda68_4_k_cu_5ce0c493_1693134cuda3std6ranges3__45__cpo6cbeginE,(_ZN41_INTERNAL_eafbda68_4_k_cu_5ce0c493_1693134cuda3std3__48in_placeE - _ZN41_INTERNAL_eafbda68_4_k_cu_5ce0c493_1693134cuda3std6ranges3__45__cpo6cbeginE)
_ZN41_INTERNAL_eafbda68_4_k_cu_5ce0c493_1693134cuda3std6ranges3__45__cpo6cbeginE:
	.zero		1
	.type		_ZN41_INTERNAL_eafbda68_4_k_cu_5ce0c493_1693134cuda3std3__48in_placeE,@object
	.size		_ZN41_INTERNAL_eafbda68_4_k_cu_5ce0c493_1693134cuda3std3__48in_placeE,(_ZN41_INTERNAL_eafbda68_4_k_cu_5ce0c493_1693134cuda3std6ranges3__45__cpo4sizeE - _ZN41_INTERNAL_eafbda68_4_k_cu_5ce0c493_1693134cuda3std3__48in_placeE)
_ZN41_INTERNAL_eafbda68_4_k_cu_5ce0c493_1693134cuda3std3__48in_placeE:
	.zero		1
	.type		_ZN41_INTERNAL_eafbda68_4_k_cu_5ce0c493_1693134cuda3std6ranges3__45__cpo4sizeE,@object
	.size		_ZN41_INTERNAL_eafbda68_4_k_cu_5ce0c493_1693134cuda3std6ranges3__45__cpo4sizeE,(_ZN41_INTERNAL_eafbda68_4_k_cu_5ce0c493_1693136thrust24THRUST_300001_SM_1000_NS12placeholders2_9E - _ZN41_INTERNAL_eafbda68_4_k_cu_5ce0c493_1693134cuda3std6ranges3__45__cpo4sizeE)
_ZN41_INTERNAL_eafbda68_4_k_cu_5ce0c493_1693134cuda3std6ranges3__45__cpo4sizeE:
	.zero		1
	.type		_ZN41_INTERNAL_eafbda68_4_k_cu_5ce0c493_1693136thrust24THRUST_300001_SM_1000_NS12placeholders2_9E,@object
	.size		_ZN41_INTERNAL_eafbda68_4_k_cu_5ce0c493_1693136thrust24THRUST_300001_SM_1000_NS12placeholders2_9E,(_ZN41_INTERNAL_eafbda68_4_k_cu_5ce0c493_1693134cuda3std3__45__cpo7crbeginE - _ZN41_INTERNAL_eafbda68_4_k_cu_5ce0c493_1693136thrust24THRUST_300001_SM_1000_NS12placeholders2_9E)
_ZN41_INTERNAL_eafbda68_4_k_cu_5ce0c493_1693136thrust24THRUST_300001_SM_1000_NS12placeholders2_9E:
	.zero		1
	.type		_ZN41_INTERNAL_eafbda68_4_k_cu_5ce0c493_1693134cuda3std3__45__cpo7crbeginE,@object
	.size		_ZN41_INTERNAL_eafbda68_4_k_cu_5ce0c493_1693134cuda3std3__45__cpo7crbeginE,(_ZN41_INTERNAL_eafbda68_4_k_cu_5ce0c493_1693134cuda3std6ranges3__45__cpo4nextE - _ZN41_INTERNAL_eafbda68_4_k_cu_5ce0c493_1693134cuda3std3__45__cpo7crbeginE)
_ZN41_INTERNAL_eafbda68_4_k_cu_5ce0c493_1693134cuda3std3__45__cpo7crbeginE:
	.zero		1
	.type		_ZN41_INTERNAL_eafbda68_4_k_cu_5ce0c493_1693134cuda3std6ranges3__45__cpo4nextE,@object
	.size		_ZN41_INTERNAL_eafbda68_4_k_cu_5ce0c493_1693134cuda3std6ranges3__45__cpo4nextE,(_ZN41_INTERNAL_eafbda68_4_k_cu_5ce0c493_1693134cuda3std6ranges3__45__cpo4swapE - _ZN41_INTERNAL_eafbda68_4_k_cu_5ce0c493_1693134cuda3std6ranges3__45__cpo4nextE)
_ZN41_INTERNAL_eafbda68_4_k_cu_5ce0c493_1693134cuda3std6ranges3__45__cpo4nextE:
	.zero		1
	.type		_ZN41_INTERNAL_eafbda68_4_k_cu_5ce0c493_1693134cuda3std6ranges3__45__cpo4swapE,@object
	.size		_ZN41_INTERNAL_eafbda68_4_k_cu_5ce0c493_1693134cuda3std6ranges3__45__cpo4swapE,(_ZN41_INTERNAL_eafbda68_4_k_cu_5ce0c493_1693136thrust24THRUST_300001_SM_1000_NS12placeholders2_1E - _ZN41_INTERNAL_eafbda68_4_k_cu_5ce0c493_1693134cuda3std6ranges3__45__cpo4swapE)
_ZN41_INTERNAL_eafbda68_4_k_cu_5ce0c493_1693134cuda3std6ranges3__45__cpo4swapE:
	.zero		1
	.type		_ZN41_INTERNAL_eafbda68_4_k_cu_5ce0c493_1693136thrust24THRUST_300001_SM_1000_NS12placeholders2_1E,@object
	.size		_ZN41_INTERNAL_eafbda68_4_k_cu_5ce0c493_1693136thrust24THRUST_300001_SM_1000_NS12placeholders2_1E,(_ZN41_INTERNAL_eafbda68_4_k_cu_5ce0c493_1693136thrust24THRUST_300001_SM_1000_NS12placeholders2_3E - _ZN41_INTERNAL_eafbda68_4_k_cu_5ce0c493_1693136thrust24THRUST_300001_SM_1000_NS12placeholders2_1E)
_ZN41_INTERNAL_eafbda68_4_k_cu_5ce0c493_1693136thrust24THRUST_300001_SM_1000_NS12placeholders2_1E:
	.zero		1
	.type		_ZN41_INTERNAL_eafbda68_4_k_cu_5ce0c493_1693136thrust24THRUST_300001_SM_1000_NS12placeholders2_3E,@object
	.size		_ZN41_INTERNAL_eafbda68_4_k_cu_5ce0c493_1693136thrust24THRUST_300001_SM_1000_NS12placeholders2_3E,(_ZN41_INTERNAL_eafbda68_4_k_cu_5ce0c493_1693134cuda3std3__45__cpo5beginE - _ZN41_INTERNAL_eafbda68_4_k_cu_5ce0c493_1693136thrust24THRUST_300001_SM_1000_NS12placeholders2_3E)
_ZN41_INTERNAL_eafbda68_4_k_cu_5ce0c493_1693136thrust24THRUST_300001_SM_1000_NS12placeholders2_3E:
	.zero		1
	.type		_ZN41_INTERNAL_eafbda68_4_k_cu_5ce0c493_1693134cuda3std3__45__cpo5beginE,@object
	.size		_ZN41_INTERNAL_eafbda68_4_k_cu_5ce0c493_1693134cuda3std3__45__cpo5beginE,(_ZN41_INTERNAL_eafbda68_4_k_cu_5ce0c493_1693134cuda3std6ranges3__45__cpo5beginE - _ZN41_INTERNAL_eafbda68_4_k_cu_5ce0c493_1693134cuda3std3__45__cpo5beginE)
_ZN41_INTERNAL_eafbda68_4_k_cu_5ce0c493_1693134cuda3std3__45__cpo5beginE:
	.zero		1
	.type		_ZN41_INTERNAL_eafbda68_4_k_cu_5ce0c493_1693134cuda3std6ranges3__45__cpo5beginE,@object
	.size		_ZN41_INTERNAL_eafbda68_4_k_cu_5ce0c493_1693134cuda3std6ranges3__45__cpo5beginE,(_ZN41_INTERNAL_eafbda68_4_k_cu_5ce0c493_1693134cuda3std3__443_GLOBAL__N__eafbda68_4_k_cu_5ce0c493_1693136ignoreE - _ZN41_INTERNAL_eafbda68_4_k_cu_5ce0c493_1693134cuda3std6ranges3__45__cpo5beginE)
_ZN41_INTERNAL_eafbda68_4_k_cu_5ce0c493_1693134cuda3std6ranges3__45__cpo5beginE:
	.zero		1
	.type		_ZN41_INTERNAL_eafbda68_4_k_cu_5ce0c493_1693134cuda3std3__443_GLOBAL__N__eafbda68_4_k_cu_5ce0c493_1693136ignoreE,@object
	.size		_ZN41_INTERNAL_eafbda68_4_k_cu_5ce0c493_1693134cuda3std3__443_GLOBAL__N__eafbda68_4_k_cu_5ce0c493_1693136ignoreE,(_ZN41_INTERNAL_eafbda68_4_k_cu_5ce0c493_1693134cuda3std6ranges3__45__cpo4dataE - _ZN41_INTERNAL_eafbda68_4_k_cu_5ce0c493_1693134cuda3std3__443_GLOBAL__N__eafbda68_4_k_cu_5ce0c493_1693136ignoreE)
_ZN41_INTERNAL_eafbda68_4_k_cu_5ce0c493_1693134cuda3std3__443_GLOBAL__N__eafbda68_4_k_cu_5ce0c493_1693136ignoreE:
	.zero		1
	.type		_ZN41_INTERNAL_eafbda68_4_k_cu_5ce0c493_1693134cuda3std6ranges3__45__cpo4dataE,@object
	.size		_ZN41_INTERNAL_eafbda68_4_k_cu_5ce0c493_1693134cuda3std6ranges3__45__cpo4dataE,(_ZN41_INTERNAL_eafbda68_4_k_cu_5ce0c493_1693136thrust24THRUST_300001_SM_1000_NS12placeholders2_7E - _ZN41_INTERNAL_eafbda68_4_k_cu_5ce0c493_1693134cuda3std6ranges3__45__cpo4dataE)
_ZN41_INTERNAL_eafbda68_4_k_cu_5ce0c493_1693134cuda3std6ranges3__45__cpo4dataE:
	.zero		1
	.type		_ZN41_INTERNAL_eafbda68_4_k_cu_5ce0c493_1693136thrust24THRUST_300001_SM_1000_NS12placeholders2_7E,@object
	.size		_ZN41_INTERNAL_eafbda68_4_k_cu_5ce0c493_1693136thrust24THRUST_300001_SM_1000_NS12placeholders2_7E,(_ZN41_INTERNAL_eafbda68_4_k_cu_5ce0c493_1693134cuda3std3__45__cpo6rbeginE - _ZN41_INTERNAL_eafbda68_4_k_cu_5ce0c493_1693136thrust24THRUST_300001_SM_1000_NS12placeholders2_7E)
_ZN41_INTERNAL_eafbda68_4_k_cu_5ce0c493_1693136thrust24THRUST_300001_SM_1000_NS12placeholders2_7E:
	.zero		1
	.type		_ZN41_INTERNAL_eafbda68_4_k_cu_5ce0c493_1693134cuda3std3__45__cpo6rbeginE,@object
	.size		_ZN41_INTERNAL_eafbda68_4_k_cu_5ce0c493_1693134cuda3std3__45__cpo6rbeginE,(_ZN41_INTERNAL_eafbda68_4_k_cu_5ce0c493_1693134cuda3std6ranges3__45__cpo7advanceE - _ZN41_INTERNAL_eafbda68_4_k_cu_5ce0c493_1693134cuda3std3__45__cpo6rbeginE)
_ZN41_INTERNAL_eafbda68_4_k_cu_5ce0c493_1693134cuda3std3__45__cpo6rbeginE:
	.zero		1
	.type		_ZN41_INTERNAL_eafbda68_4_k_cu_5ce0c493_1693134cuda3std6ranges3__45__cpo7advanceE,@object
	.size		_ZN41_INTERNAL_eafbda68_4_k_cu_5ce0c493_1693134cuda3std6ranges3__45__cpo7advanceE,(_ZN41_INTERNAL_eafbda68_4_k_cu_5ce0c493_1693134cuda3std3__47nulloptE - _ZN41_INTERNAL_eafbda68_4_k_cu_5ce0c493_1693134cuda3std6ranges3__45__cpo7advanceE)
_ZN41_INTERNAL_eafbda68_4_k_cu_5ce0c493_1693134cuda3std6ranges3__45__cpo7advanceE:
	.zero		1
	.type		_ZN41_INTERNAL_eafbda68_4_k_cu_5ce0c493_1693134cuda3std3__47nulloptE,@object
	.size		_ZN41_INTERNAL_eafbda68_4_k_cu_5ce0c493_1693134cuda3std3__47nulloptE,(_ZN41_INTERNAL_eafbda68_4_k_cu_5ce0c493_1693134cuda3std6ranges3__45__cpo8distanceE - _ZN41_INTERNAL_eafbda68_4_k_cu_5ce0c493_1693134cuda3std3__47nulloptE)
_ZN41_INTERNAL_eafbda68_4_k_cu_5ce0c493_1693134cuda3std3__47nulloptE:
	.zero		1
	.type		_ZN41_INTERNAL_eafbda68_4_k_cu_5ce0c493_1693134cuda3std6ranges3__45__cpo8distanceE,@object
	.size		_ZN41_INTERNAL_eafbda68_4_k_cu_5ce0c493_1693134cuda3std6ranges3__45__cpo8distanceE,(_ZN41_INTERNAL_eafbda68_4_k_cu_5ce0c493_1693136thrust24THRUST_300001_SM_1000_NS12placeholders2_6E - _ZN41_INTERNAL_eafbda68_4_k_cu_5ce0c493_1693134cuda3std6ranges3__45__cpo8distanceE)
_ZN41_INTERNAL_eafbda68_4_k_cu_5ce0c493_1693134cuda3std6ranges3__45__cpo8distanceE:
	.zero		1
	.type		_ZN41_INTERNAL_eafbda68_4_k_cu_5ce0c493_1693136thrust24THRUST_300001_SM_1000_NS12placeholders2_6E,@object
	.size		_ZN41_INTERNAL_eafbda68_4_k_cu_5ce0c493_1693136thrust24THRUST_300001_SM_1000_NS12placeholders2_6E,(_ZN41_INTERNAL_eafbda68_4_k_cu_5ce0c493_1693134cuda3std3__45__cpo4cendE - _ZN41_INTERNAL_eafbda68_4_k_cu_5ce0c493_1693136thrust24THRUST_300001_SM_1000_NS12placeholders2_6E)
_ZN41_INTERNAL_eafbda68_4_k_cu_5ce0c493_1693136thrust24THRUST_300001_SM_1000_NS12placeholders2_6E:
	.zero		1
	.type		_ZN41_INTERNAL_eafbda68_4_k_cu_5ce0c493_1693134cuda3std3__45__cpo4cendE,@object
	.size		_ZN41_INTERNAL_eafbda68_4_k_cu_5ce0c493_1693134cuda3std3__45__cpo4cendE,(_ZN41_INTERNAL_eafbda68_4_k_cu_5ce0c493_1693134cuda3std6ranges3__45__cpo4cendE - _ZN41_INTERNAL_eafbda68_4_k_cu_5ce0c493_1693134cuda3std3__45__cpo4cendE)
_ZN41_INTERNAL_eafbda68_4_k_cu_5ce0c493_1693134cuda3std3__45__cpo4cendE:
	.zero		1
	.type		_ZN41_INTERNAL_eafbda68_4_k_cu_5ce0c493_1693134cuda3std6ranges3__45__cpo4cendE,@object
	.size		_ZN41_INTERNAL_eafbda68_4_k_cu_5ce0c493_1693134cuda3std6ranges3__45__cpo4cendE,(_ZN41_INTERNAL_eafbda68_4_k_cu_5ce0c493_1693134cuda3std3__420unreachable_sentinelE - _ZN41_INTERNAL_eafbda68_4_k_cu_5ce0c493_1693134cuda3std6ranges3__45__cpo4cendE)
_ZN41_INTERNAL_eafbda68_4_k_cu_5ce0c493_1693134cuda3std6ranges3__45__cpo4cendE:
	.zero		1
	.type		_ZN41_INTERNAL_eafbda68_4_k_cu_5ce0c493_1693134cuda3std3__420unreachable_sentinelE,@object
	.size		_ZN41_INTERNAL_eafbda68_4_k_cu_5ce0c493_1693134cuda3std3__420unreachable_sentinelE,(_ZN41_INTERNAL_eafbda68_4_k_cu_5ce0c493_1693134cuda3std6ranges3__45__cpo5ssizeE - _ZN41_INTERNAL_eafbda68_4_k_cu_5ce0c493_1693134cuda3std3__420unreachable_sentinelE)
_ZN41_INTERNAL_eafbda68_4_k_cu_5ce0c493_1693134cuda3std3__420unreachable_sentinelE:
	.zero		1
	.type		_ZN41_INTERNAL_eafbda68_4_k_cu_5ce0c493_1693134cuda3std6ranges3__45__cpo5ssizeE,@object
	.size		_ZN41_INTERNAL_eafbda68_4_k_cu_5ce0c493_1693134cuda3std6ranges3__45__cpo5ssizeE,(_ZN41_INTERNAL_eafbda68_4_k_cu_5ce0c493_1693136thrust24THRUST_300001_SM_1000_NS12placeholders3_10E - _ZN41_INTERNAL_eafbda68_4_k_cu_5ce0c493_1693134cuda3std6ranges3__45__cpo5ssizeE)
_ZN41_INTERNAL_eafbda68_4_k_cu_5ce0c493_1693134cuda3std6ranges3__45__cpo5ssizeE:
	.zero		1
	.type		_ZN41_INTERNAL_eafbda68_4_k_cu_5ce0c493_1693136thrust24THRUST_300001_SM_1000_NS12placeholders3_10E,@object
	.size		_ZN41_INTERNAL_eafbda68_4_k_cu_5ce0c493_1693136thrust24THRUST_300001_SM_1000_NS12placeholders3_10E,(_ZN41_INTERNAL_eafbda68_4_k_cu_5ce0c493_1693134cuda3std3__45__cpo5crendE - _ZN41_INTERNAL_eafbda68_4_k_cu_5ce0c493_1693136thrust24THRUST_300001_SM_1000_NS12placeholders3_10E)
_ZN41_INTERNAL_eafbda68_4_k_cu_5ce0c493_1693136thrust24THRUST_300001_SM_1000_NS12placeholders3_10E:
	.zero		1
	.type		_ZN41_INTERNAL_eafbda68_4_k_cu_5ce0c493_1693134cuda3std3__45__cpo5crendE,@object
	.size		_ZN41_INTERNAL_eafbda68_4_k_cu_5ce0c493_1693134cuda3std3__45__cpo5crendE,(_ZN41_INTERNAL_eafbda68_4_k_cu_5ce0c493_1693134cuda3std6ranges3__45__cpo4prevE - _ZN41_INTERNAL_eafbda68_4_k_cu_5ce0c493_1693134cuda3std3__45__cpo5crendE)
_ZN41_INTERNAL_eafbda68_4_k_cu_5ce0c493_1693134cuda3std3__45__cpo5crendE:
	.zero		1
	.type		_ZN41_INTERNAL_eafbda68_4_k_cu_5ce0c493_1693134cuda3std6ranges3__45__cpo4prevE,@object
	.size		_ZN41_INTERNAL_eafbda68_4_k_cu_5ce0c493_1693134cuda3std6ranges3__45__cpo4prevE,(_ZN41_INTERNAL_eafbda68_4_k_cu_5ce0c493_1693134cuda3std6ranges3__45__cpo9iter_moveE - _ZN41_INTERNAL_eafbda68_4_k_cu_5ce0c493_1693134cuda3std6ranges3__45__cpo4prevE)
_ZN41_INTERNAL_eafbda68_4_k_cu_5ce0c493_1693134cuda3std6ranges3__45__cpo4prevE:
	.zero		1
	.type		_ZN41_INTERNAL_eafbda68_4_k_cu_5ce0c493_1693134cuda3std6ranges3__45__cpo9iter_moveE,@object
	.size		_ZN41_INTERNAL_eafbda68_4_k_cu_5ce0c493_1693134cuda3std6ranges3__45__cpo9iter_moveE,(_ZN41_INTERNAL_eafbda68_4_k_cu_5ce0c493_1693136thrust24THRUST_300001_SM_1000_NS12placeholders2_2E - _ZN41_INTERNAL_eafbda68_4_k_cu_5ce0c493_1693134cuda3std6ranges3__45__cpo9iter_moveE)
_ZN41_INTERNAL_eafbda68_4_k_cu_5ce0c493_1693134cuda3std6ranges3__45__cpo9iter_moveE:
	.zero		1
	.type		_ZN41_INTERNAL_eafbda68_4_k_cu_5ce0c493_1693136thrust24THRUST_300001_SM_1000_NS12placeholders2_2E,@object
	.size		_ZN41_INTERNAL_eafbda68_4_k_cu_5ce0c493_1693136thrust24THRUST_300001_SM_1000_NS12placeholders2_2E,(_ZN41_INTERNAL_eafbda68_4_k_cu_5ce0c493_1693136thrust24THRUST_300001_SM_1000_NS12placeholders2_4E - _ZN41_INTERNAL_eafbda68_4_k_cu_5ce0c493_1693136thrust24THRUST_300001_SM_1000_NS12placeholders2_2E)
_ZN41_INTERNAL_eafbda68_4_k_cu_5ce0c493_1693136thrust24THRUST_300001_SM_1000_NS12placeholders2_2E:
	.zero		1
	.type		_ZN41_INTERNAL_eafbda68_4_k_cu_5ce0c493_1693136thrust24THRUST_300001_SM_1000_NS12placeholders2_4E,@object
	.size		_ZN41_INTERNAL_eafbda68_4_k_cu_5ce0c493_1693136thrust24THRUST_300001_SM_1000_NS12placeholders2_4E,(_ZN41_INTERNAL_eafbda68_4_k_cu_5ce0c493_1693134cuda3std3__45__cpo3endE - _ZN41_INTERNAL_eafbda68_4_k_cu_5ce0c493_1693136thrust24THRUST_300001_SM_1000_NS12placeholders2_4E)
_ZN41_INTERNAL_eafbda68_4_k_cu_5ce0c493_1693136thrust24THRUST_300001_SM_1000_NS12placeholders2_4E:
	.zero		1
	.type		_ZN41_INTERNAL_eafbda68_4_k_cu_5ce0c493_1693134cuda3std3__45__cpo3endE,@object
	.size		_ZN41_INTERNAL_eafbda68_4_k_cu_5ce0c493_1693134cuda3std3__45__cpo3endE,(_ZN41_INTERNAL_eafbda68_4_k_cu_5ce0c493_1693134cuda3std6ranges3__45__cpo3endE - _ZN41_INTERNAL_eafbda68_4_k_cu_5ce0c493_1693134cuda3std3__45__cpo3endE)
_ZN41_INTERNAL_eafbda68_4_k_cu_5ce0c493_1693134cuda3std3__45__cpo3endE:
	.zero		1
	.type		_ZN41_INTERNAL_eafbda68_4_k_cu_5ce0c493_1693134cuda3std6ranges3__45__cpo3endE,@object
	.size		_ZN41_INTERNAL_eafbda68_4_k_cu_5ce0c493_1693134cuda3std6ranges3__45__cpo3endE,(_ZN41_INTERNAL_eafbda68_4_k_cu_5ce0c493_1693134cuda3std3__419piecewise_constructE - _ZN41_INTERNAL_eafbda68_4_k_cu_5ce0c493_1693134cuda3std6ranges3__45__cpo3endE)
_ZN41_INTERNAL_eafbda68_4_k_cu_5ce0c493_1693134cuda3std6ranges3__45__cpo3endE:
	.zero		1
	.type		_ZN41_INTERNAL_eafbda68_4_k_cu_5ce0c493_1693134cuda3std3__419piecewise_constructE,@object
	.size		_ZN41_INTERNAL_eafbda68_4_k_cu_5ce0c493_1693134cuda3std3__419piecewise_constructE,(_ZN41_INTERNAL_eafbda68_4_k_cu_5ce0c493_1693134cuda3std6ranges3__45__cpo5cdataE - _ZN41_INTERNAL_eafbda68_4_k_cu_5ce0c493_1693134cuda3std3__419piecewise_constructE)
_ZN41_INTERNAL_eafbda68_4_k_cu_5ce0c493_1693134cuda3std3__419piecewise_constructE:
	.zero		1
	.type		_ZN41_INTERNAL_eafbda68_4_k_cu_5ce0c493_1693134cuda3std6ranges3__45__cpo5cdataE,@object
	.size		_ZN41_INTERNAL_eafbda68_4_k_cu_5ce0c493_1693134cuda3std6ranges3__45__cpo5cdataE,(_ZN41_INTERNAL_eafbda68_4_k_cu_5ce0c493_1693136thrust24THRUST_300001_SM_1000_NS12placeholders2_8E - _ZN41_INTERNAL_eafbda68_4_k_cu_5ce0c493_1693134cuda3std6ranges3__45__cpo5cdataE)
_ZN41_INTERNAL_eafbda68_4_k_cu_5ce0c493_1693134cuda3std6ranges3__45__cpo5cdataE:
	.zero		1
	.type		_ZN41_INTERNAL_eafbda68_4_k_cu_5ce0c493_1693136thrust24THRUST_300001_SM_1000_NS12placeholders2_8E,@object
	.size		_ZN41_INTERNAL_eafbda68_4_k_cu_5ce0c493_1693136thrust24THRUST_300001_SM_1000_NS12placeholders2_8E,(_ZN41_INTERNAL_eafbda68_4_k_cu_5ce0c493_1693134cuda3std3__45__cpo4rendE - _ZN41_INTERNAL_eafbda68_4_k_cu_5ce0c493_1693136thrust24THRUST_300001_SM_1000_NS12placeholders2_8E)
_ZN41_INTERNAL_eafbda68_4_k_cu_5ce0c493_1693136thrust24THRUST_300001_SM_1000_NS12placeholders2_8E:
	.zero		1
	.type		_ZN41_INTERNAL_eafbda68_4_k_cu_5ce0c493_1693134cuda3std3__45__cpo4rendE,@object
	.size		_ZN41_INTERNAL_eafbda68_4_k_cu_5ce0c493_1693134cuda3std3__45__cpo4rendE,(_ZN41_INTERNAL_eafbda68_4_k_cu_5ce0c493_1693134cuda3std6ranges3__45__cpo9iter_swapE - _ZN41_INTERNAL_eafbda68_4_k_cu_5ce0c493_1693134cuda3std3__45__cpo4rendE)
_ZN41_INTERNAL_eafbda68_4_k_cu_5ce0c493_1693134cuda3std3__45__cpo4rendE:
	.zero		1
	.type		_ZN41_INTERNAL_eafbda68_4_k_cu_5ce0c493_1693134cuda3std6ranges3__45__cpo9iter_swapE,@object
	.size		_ZN41_INTERNAL_eafbda68_4_k_cu_5ce0c493_1693134cuda3std6ranges3__45__cpo9iter_swapE,(_ZN41_INTERNAL_eafbda68_4_k_cu_5ce0c493_1693134cuda3std3__48unexpectE - _ZN41_INTERNAL_eafbda68_4_k_cu_5ce0c493_1693134cuda3std6ranges3__45__cpo9iter_swapE)
_ZN41_INTERNAL_eafbda68_4_k_cu_5ce0c493_1693134cuda3std6ranges3__45__cpo9iter_swapE:
	.zero		1
	.type		_ZN41_INTERNAL_eafbda68_4_k_cu_5ce0c493_1693134cuda3std3__48unexpectE,@object
	.size		_ZN41_INTERNAL_eafbda68_4_k_cu_5ce0c493_1693134cuda3std3__48unexpectE,(_ZN41_INTERNAL_eafbda68_4_k_cu_5ce0c493_1693136thrust24THRUST_300001_SM_1000_NS6system6detail10sequential3seqE - _ZN41_INTERNAL_eafbda68_4_k_cu_5ce0c493_1693134cuda3std3__48unexpectE)
_ZN41_INTERNAL_eafbda68_4_k_cu_5ce0c493_1693134cuda3std3__48unexpectE:
	.zero		1
	.type		_ZN41_INTERNAL_eafbda68_4_k_cu_5ce0c493_1693136thrust24THRUST_300001_SM_1000_NS6system6detail10sequential3seqE,@object
	.size		_ZN41_INTERNAL_eafbda68_4_k_cu_5ce0c493_1693136thrust24THRUST_300001_SM_1000_NS6system6detail10sequential3seqE,(.L_29 - _ZN41_INTERNAL_eafbda68_4_k_cu_5ce0c493_1693136thrust24THRUST_300001_SM_1000_NS6system6detail10sequential3seqE)
_ZN41_INTERNAL_eafbda68_4_k_cu_5ce0c493_1693136thrust24THRUST_300001_SM_1000_NS6system6detail10sequential3seqE:
	.zero		1
.L_29:


//--------------------- .nv.constant0._ZN3cub18CUB_300001_SM_10006detail11EmptyKernelIvEEvv --------------------------
	.section	.nv.constant0._ZN3cub18CUB_300001_SM_10006detail11EmptyKernelIvEEvv,"a",@progbits
	.sectionflags	@""
	.align	4
.nv.constant0._ZN3cub18CUB_300001_SM_10006detail11EmptyKernelIvEEvv:
	.zero		896


//--------------------- SYMBOLS --------------------------

	.type		.nv.reservedSmem.offset0,@object
	.size		.nv.reservedSmem.offset0,0x4
